//
// Generated by NVIDIA NVVM Compiler
//
// Compiler Build ID: CL-36424714
// Cuda compilation tools, release 13.0, V13.0.88
// Based on NVVM 20.0.0
//

.version 9.0
.target sm_100
.address_size 64

	// .globl	_Z16transpose_kernelPjS_jj

.visible .entry _Z16transpose_kernelPjS_jj(
	.param .u64 .ptr .align 1 _Z16transpose_kernelPjS_jj_param_0,
	.param .u64 .ptr .align 1 _Z16transpose_kernelPjS_jj_param_1,
	.param .u32 _Z16transpose_kernelPjS_jj_param_2,
	.param .u32 _Z16transpose_kernelPjS_jj_param_3
)
{
	.reg .pred 	%p<4>;
	.reg .b32 	%r<16>;
	.reg .b64 	%rd<9>;

	ld.param.u64 	%rd1, [_Z16transpose_kernelPjS_jj_param_0];
	ld.param.u64 	%rd2, [_Z16transpose_kernelPjS_jj_param_1];
	ld.param.u32 	%r3, [_Z16transpose_kernelPjS_jj_param_2];
	ld.param.u32 	%r5, [_Z16transpose_kernelPjS_jj_param_3];
	mov.u32 	%r6, %tid.x;
	mov.u32 	%r7, %ctaid.x;
	mov.u32 	%r8, %ntid.x;
	mad.lo.s32 	%r1, %r7, %r8, %r6;
	mov.u32 	%r9, %tid.y;
	mov.u32 	%r10, %ctaid.y;
	mov.u32 	%r11, %ntid.y;
	mad.lo.s32 	%r12, %r10, %r11, %r9;
	setp.ge.u32 	%p1, %r1, %r3;
	setp.ge.u32 	%p2, %r12, %r5;
	or.pred  	%p3, %p1, %p2;
	@%p3 bra 	$L__BB0_2;
	cvta.to.global.u64 	%rd3, %rd2;
	cvta.to.global.u64 	%rd4, %rd1;
	mad.lo.s32 	%r13, %r3, %r12, %r1;
	mul.wide.u32 	%rd5, %r13, 4;
	add.s64 	%rd6, %rd3, %rd5;
	ld.global.u32 	%r14, [%rd6];
	mad.lo.s32 	%r15, %r5, %r1, %r12;
	mul.wide.u32 	%rd7, %r15, 4;
	add.s64 	%rd8, %rd4, %rd7;
	st.global.u32 	[%rd8], %r14;
$L__BB0_2:
	ret;

}


// ===== COMPILED SASS (sm_100) =====

	.target	sm_100

	.elftype	@"ET_EXEC"


//--------------------- .note.nv.tkinfo           --------------------------
	.section	.note.nv.tkinfo,"",@"SHT_NOTE"
	.sectionflags	@"SHF_NOTE_NV_TKINFO"
	.tkinfo
        /*0018*/ 	.word	0x00000002
        /*0030*/ 	.string	""
        /*0030*/ 	.string	"ptxas"
        /*0030*/ 	.string	"Cuda compilation tools, release 13.0, V13.0.88"
        /*0030*/ 	.string	"Build cuda_13.0.r13.0/compiler.36424714_0"
        /*0030*/ 	.string	"-arch sm_100 -m 64 "



//--------------------- .note.nv.cuinfo           --------------------------
	.section	.note.nv.cuinfo,"",@"SHT_NOTE"
	.sectionflags	@"SHF_NOTE_NV_CUINFO"
        /*0018*/ 	.short	0x0002
        /*001a*/ 	.short	0x0064
        /*001c*/ 	.short	0x0082
	.zero		2


//--------------------- .nv.info                  --------------------------
	.section	.nv.info,"",@"SHT_CUDA_INFO"
	.align	4


	//----- nvinfo : EIATTR_REGCOUNT
	.align		4
        /*0000*/ 	.byte	0x04, 0x2f
        /*0002*/ 	.short	(.L_1 - .L_0)
	.align		4
.L_0:
        /*0004*/ 	.word	index@(_Z16transpose_kernelPjS_jj)
        /*0008*/ 	.word	0x0000000a


	//----- nvinfo : EIATTR_FRAME_SIZE
	.align		4
.L_1:
        /*000c*/ 	.byte	0x04, 0x11
        /*000e*/ 	.short	(.L_3 - .L_2)
	.align		4
.L_2:
        /*0010*/ 	.word	index@(_Z16transpose_kernelPjS_jj)
        /*0014*/ 	.word	0x00000000


	//----- nvinfo : EIATTR_MIN_STACK_SIZE
	.align		4
.L_3:
        /*0018*/ 	.byte	0x04, 0x12
        /*001a*/ 	.short	(.L_5 - .L_4)
	.align		4
.L_4:
        /*001c*/ 	.word	index@(_Z16transpose_kernelPjS_jj)
        /*0020*/ 	.word	0x00000000
.L_5:


//--------------------- .nv.compat                --------------------------
	.section	.nv.compat,"",@"SHT_CUDA_COMPAT_INFO"
	.align	4
        /*0000*/ 	.byte	0x02, 0x09, 0x00, 0x00, 0x02, 0x02, 0x01, 0x00, 0x02, 0x05, 0x05, 0x00, 0x03, 0x07, 0x01, 0x01
        /*0010*/ 	.byte	0x02, 0x03, 0x00, 0x00, 0x02, 0x06, 0x01, 0x00, 0x04, 0x0b, 0x08, 0x00, 0x09, 0x00, 0x00, 0x00
        /*0020*/ 	.byte	0x00, 0x00, 0x00, 0x00


//--------------------- .nv.info._Z16transpose_kernelPjS_jj --------------------------
	.section	.nv.info._Z16transpose_kernelPjS_jj,"",@"SHT_CUDA_INFO"
	.sectionflags	@""
	.align	4


	//----- nvinfo : EIATTR_CUDA_API_VERSION
	.align		4
        /*0000*/ 	.byte	0x04, 0x37
        /*0002*/ 	.short	(.L_7 - .L_6)
.L_6:
        /*0004*/ 	.word	0x00000082


	//----- nvinfo : EIATTR_KPARAM_INFO
	.align		4
.L_7:
        /*0008*/ 	.byte	0x04, 0x17
        /*000a*/ 	.short	(.L_9 - .L_8)
.L_8:
        /*000c*/ 	.word	0x00000000
        /*0010*/ 	.short	0x0003
        /*0012*/ 	.short	0x0014
        /*0014*/ 	.byte	0x00, 0xf0, 0x11, 0x00


	//----- nvinfo : EIATTR_KPARAM_INFO
	.align		4
.L_9:
        /*0018*/ 	.byte	0x04, 0x17
        /*001a*/ 	.short	(.L_11 - .L_10)
.L_10:
        /*001c*/ 	.word	0x00000000
        /*0020*/ 	.short	0x0002
        /*0022*/ 	.short	0x0010
        /*0024*/ 	.byte	0x00, 0xf0, 0x11, 0x00


	//----- nvinfo : EIATTR_KPARAM_INFO
	.align		4
.L_11:
        /*0028*/ 	.byte	0x04, 0x17
        /*002a*/ 	.short	(.L_13 - .L_12)
.L_12:
        /*002c*/ 	.word	0x00000000
        /*0030*/ 	.short	0x0001
        /*0032*/ 	.short	0x0008
        /*0034*/ 	.byte	0x00, 0xf5, 0x21, 0x00


	//----- nvinfo : EIATTR_KPARAM_INFO
	.align		4
.L_13:
        /*0038*/ 	.byte	0x04, 0x17
        /*003a*/ 	.short	(.L_15 - .L_14)
.L_14:
        /*003c*/ 	.word	0x00000000
        /*0040*/ 	.short	0x0000
        /*0042*/ 	.short	0x0000
        /*0044*/ 	.byte	0x00, 0xf5, 0x21, 0x00


	//----- nvinfo : EIATTR_SPARSE_MMA_MASK
	.align		4
.L_15:
        /*0048*/ 	.byte	0x03, 0x50
        /*004a*/ 	.short	0x0000


	//----- nvinfo : EIATTR_MAXREG_COUNT
	.align		4
        /*004c*/ 	.byte	0x03, 0x1b
        /*004e*/ 	.short	0x00ff


	//----- nvinfo : EIATTR_MERCURY_ISA_VERSION
	.align		4
        /*0050*/ 	.byte	0x03, 0x5f
        /*0052*/ 	.short	0x0101


	//----- nvinfo : EIATTR_VRC_CTA_INIT_COUNT
	.align		4
        /*0054*/ 	.byte	0x02, 0x4a
	.zero		1
	.zero		1


	//----- nvinfo : EIATTR_EXIT_INSTR_OFFSETS
	.align		4
        /*0058*/ 	.byte	0x04, 0x1c
        /*005a*/ 	.short	(.L_17 - .L_16)


	//   ....[0]....
.L_16:
        /*005c*/ 	.word	0x000000c0


	//   ....[1]....
        /*0060*/ 	.word	0x00000160


	//----- nvinfo : EIATTR_CBANK_PARAM_SIZE
	.align		4
.L_17:
        /*0064*/ 	.byte	0x03, 0x19
        /*0066*/ 	.short	0x0018


	//----- nvinfo : EIATTR_PARAM_CBANK
	.align		4
        /*0068*/ 	.byte	0x04, 0x0a
        /*006a*/ 	.short	(.L_19 - .L_18)
	.align		4
.L_18:
        /*006c*/ 	.word	index@(.nv.constant0._Z16transpose_kernelPjS_jj)
        /*0070*/ 	.short	0x0380
        /*0072*/ 	.short	0x0018


	//----- nvinfo : EIATTR_SW_WAR
	.align		4
.L_19:
        /*0074*/ 	.byte	0x04, 0x36
        /*0076*/ 	.short	(.L_21 - .L_20)
.L_20:
        /*0078*/ 	.word	0x00000008
.L_21:


//--------------------- .nv.callgraph             --------------------------
	.section	.nv.callgraph,"",@"SHT_CUDA_CALLGRAPH"
	.align	4
	.sectionentsize	8
	.align		4
        /*0000*/ 	.word	0x00000000
	.align		4
        /*0004*/ 	.word	0xffffffff
	.align		4
        /*0008*/ 	.word	0x00000000
	.align		4
        /*000c*/ 	.word	0xfffffffe
	.align		4
        /*0010*/ 	.word	0x00000000
	.align		4
        /*0014*/ 	.word	0xfffffffd
	.align		4
        /*0018*/ 	.word	0x00000000
	.align		4
        /*001c*/ 	.word	0xfffffffc


//--------------------- .text._Z16transpose_kernelPjS_jj --------------------------
	.section	.text._Z16transpose_kernelPjS_jj,"ax",@progbits
	.align	128
        .global         _Z16transpose_kernelPjS_jj
        .type           _Z16transpose_kernelPjS_jj,@function
        .size           _Z16transpose_kernelPjS_jj,(.L_x_1 - _Z16transpose_kernelPjS_jj)
        .other          _Z16transpose_kernelPjS_jj,@"STO_CUDA_ENTRY STV_DEFAULT"
_Z16transpose_kernelPjS_jj:
.text._Z16transpose_kernelPjS_jj:
[----:B------:R-:W-:Y:S01]  /*0000*/  LDC R1, c[0x0][0x37c] ;  /* 0x0000df00ff017b82 */ /* 0x000fe20000000800 */
[----:B------:R-:W0:Y:S07]  /*0010*/  S2R R7, SR_TID.Y ;  /* 0x0000000000077919 */ /* 0x000e2e0000002200 */
[----:B------:R-:W1:Y:S01]  /*0020*/  LDC R3, c[0x0][0x360] ;  /* 0x0000d800ff037b82 */ /* 0x000e620000000800 */
[----:B------:R-:W2:Y:S01]  /*0030*/  LDCU.64 UR6, c[0x0][0x390] ;  /* 0x00007200ff0677ac */ /* 0x000ea20008000a00 */
[----:B------:R-:W1:Y:S06]  /*0040*/  S2R R0, SR_TID.X ;  /* 0x0000000000007919 */ /* 0x000e6c0000002100 */
[----:B------:R-:W0:Y:S08]  /*0050*/  S2UR UR5, SR_CTAID.Y ;  /* 0x00000000000579c3 */ /* 0x000e300000002600 */
[----:B------:R-:W0:Y:S08]  /*0060*/  LDC R2, c[0x0][0x364] ;  /* 0x0000d900ff027b82 */ /* 0x000e300000000800 */
[----:B------:R-:W1:Y:S01]  /*0070*/  S2UR UR4, SR_CTAID.X ;  /* 0x00000000000479c3 */ /* 0x000e620000002500 */
[----:B0-----:R-:W-:-:S05]  /*0080*/  IMAD R7, R2, UR5, R7 ;  /* 0x0000000502077c24 */ /* 0x001fca000f8e0207 */
[----:B--2---:R-:W-:Y:S01]  /*0090*/  ISETP.GE.U32.AND P0, PT, R7, UR7, PT ;  /* 0x0000000707007c0c */ /* 0x004fe2000bf06070 */
[----:B-1----:R-:W-:-:S05]  /*00a0*/  IMAD R0, R3, UR4, R0 ;  /* 0x0000000403007c24 */ /* 0x002fca000f8e0200 */
[----:B------:R-:W-:-:S13]  /*00b0*/  ISETP.GE.U32.OR P0, PT, R0, UR6, P0 ;  /* 0x0000000600007c0c */ /* 0x000fda0008706470 */
[----:B------:R-:W-:Y:S05]  /*00c0*/  @P0 EXIT ;  /* 0x000000000000094d */ /* 0x000fea0003800000 */
[----:B------:R-:W0:Y:S01]  /*00d0*/  LDC.64 R2, c[0x0][0x388] ;  /* 0x0000e200ff027b82 */ /* 0x000e220000000a00 */
[----:B------:R-:W1:Y:S01]  /*00e0*/  LDCU.64 UR4, c[0x0][0x358] ;  /* 0x00006b00ff0477ac */ /* 0x000e620008000a00 */
[----:B------:R-:W-:-:S04]  /*00f0*/  IMAD R5, R7, UR6, R0 ;  /* 0x0000000607057c24 */ /* 0x000fc8000f8e0200 */
[----:B0-----:R-:W-:Y:S02]  /*0100*/  IMAD.WIDE.U32 R2, R5, 0x4, R2 ;  /* 0x0000000405027825 */ /* 0x001fe400078e0002 */
[----:B------:R-:W0:Y:S04]  /*0110*/  LDC.64 R4, c[0x0][0x380] ;  /* 0x0000e000ff047b82 */ /* 0x000e280000000a00 */
[----:B-1----:R-:W2:Y:S01]  /*0120*/  LDG.E R3, desc[UR4][R2.64] ;  /* 0x0000000402037981 */ /* 0x002ea2000c1e1900 */
[----:B------:R-:W-:-:S04]  /*0130*/  IMAD R7, R0, UR7, R7 ;  /* 0x0000000700077c24 */ /* 0x000fc8000f8e0207 */
[----:B0-----:R-:W-:-:S05]  /*0140*/  IMAD.WIDE.U32 R4, R7, 0x4, R4 ;  /* 0x0000000407047825 */ /* 0x001fca00078e0004 */
[----:B--2---:R-:W-:Y:S01]  /*0150*/  STG.E desc[UR4][R4.64], R3 ;  /* 0x0000000304007986 */ /* 0x004fe2000c101904 */
[----:B------:R-:W-:Y:S05]  /*0160*/  EXIT ;  /* 0x000000000000794d */ /* 0x000fea0003800000 */
.L_x_0:
[----:B------:R-:W-:-:S00]  /*0170*/  BRA `(.L_x_0) ;  /* 0xfffffffc00fc7947 */ /* 0x000fc0000383ffff */
[----:B------:R-:W-:-:S00]  /*0180*/  NOP ;  /* 0x0000000000007918 */ /* 0x000fc00000000000 */
[----:B------:R-:W-:-:S00]  /*0190*/  NOP ;  /* 0x0000000000007918 */ /* 0x000fc00000000000 */
[----:B------:R-:W-:-:S00]  /*01a0*/  NOP ;  /* 0x0000000000007918 */ /* 0x000fc00000000000 */
[----:B------:R-:W-:-:S00]  /*01b0*/  NOP ;  /* 0x0000000000007918 */ /* 0x000fc00000000000 */
[----:B------:R-:W-:-:S00]  /*01c0*/  NOP ;  /* 0x0000000000007918 */ /* 0x000fc00000000000 */
[----:B------:R-:W-:-:S00]  /*01d0*/  NOP ;  /* 0x0000000000007918 */ /* 0x000fc00000000000 */
[----:B------:R-:W-:-:S00]  /*01e0*/  NOP ;  /* 0x0000000000007918 */ /* 0x000fc00000000000 */
[----:B------:R-:W-:-:S00]  /*01f0*/  NOP ;  /* 0x0000000000007918 */ /* 0x000fc00000000000 */
.L_x_1:


//--------------------- .nv.shared.reserved.0     --------------------------
	.section	.nv.shared.reserved.0,"aw",@nobits
	.weak		__nv_reservedSMEM_offset_0_alias
	.size		__nv_reservedSMEM_offset_0_alias, 0, 64
	.other		__nv_reservedSMEM_offset_0_alias,@"STO_CUDA_RESERVED_SHARED STV_DEFAULT"
__nv_reservedSMEM_offset_0_alias:
	.zero		0
	.zero		64


//--------------------- .nv.constant0._Z16transpose_kernelPjS_jj --------------------------
	.section	.nv.constant0._Z16transpose_kernelPjS_jj,"a",@progbits
	.sectionflags	@""
	.align	4
.nv.constant0._Z16transpose_kernelPjS_jj:
	.zero		920


//--------------------- SYMBOLS --------------------------

	.type		.nv.reservedSmem.offset0,@object
	.size		.nv.reservedSmem.offset0,0x4
